	.headerflags	@"EF_CUDA_TEXMODE_UNIFIED EF_CUDA_64BIT_ADDRESS EF_CUDA_ACCELERATORS EF_CUDA_SM90 EF_CUDA_VIRTUAL_SM(EF_CUDA_SM90)"
	.elftype	@"ET_EXEC"


//--------------------- .nv.info                  --------------------------
	.section	.nv.info,"",@"SHT_CUDA_INFO"
	.align	4


	//----- nvinfo : EIATTR_REGCOUNT
	.align		4
        /*0000*/ 	.byte	0x04, 0x2f
        /*0002*/ 	.short	(.L_1 - .L_0)
	.align		4
.L_0:
        /*0004*/ 	.word	index@(triton_poi_fused_cat_0)
        /*0008*/ 	.word	0x00000016


	//----- nvinfo : EIATTR_MIN_STACK_SIZE
	.align		4
.L_1:
        /*000c*/ 	.byte	0x04, 0x12
        /*000e*/ 	.short	(.L_3 - .L_2)
	.align		4
.L_2:
        /*0010*/ 	.word	index@(triton_poi_fused_cat_0)
        /*0014*/ 	.word	0x00000000


	//----- nvinfo : EIATTR_FRAME_SIZE
	.align		4
.L_3:
        /*0018*/ 	.byte	0x04, 0x11
        /*001a*/ 	.short	(.L_5 - .L_4)
	.align		4
.L_4:
        /*001c*/ 	.word	index@(triton_poi_fused_cat_0)
        /*0020*/ 	.word	0x00000000


	//----- nvinfo : EIATTR_MIN_STACK_SIZE
	.align		4
.L_5:
        /*0024*/ 	.byte	0x04, 0x12
        /*0026*/ 	.short	(.L_7 - .L_6)
	.align		4
.L_6:
        /*0028*/ 	.word	index@(triton_poi_fused_cat_0)
        /*002c*/ 	.word	0x00000000
.L_7:


//--------------------- .nv.info.triton_poi_fused_cat_0 --------------------------
	.section	.nv.info.triton_poi_fused_cat_0,"",@"SHT_CUDA_INFO"
	.sectionflags	@""
	.align	4


	//----- nvinfo : EIATTR_CUDA_API_VERSION
	.align		4
        /*0000*/ 	.byte	0x04, 0x37
        /*0002*/ 	.short	(.L_9 - .L_8)
.L_8:
        /*0004*/ 	.word	0x0000007c


	//----- nvinfo : EIATTR_KPARAM_INFO
	.align		4
.L_9:
        /*0008*/ 	.byte	0x04, 0x17
        /*000a*/ 	.short	(.L_11 - .L_10)
.L_10:
        /*000c*/ 	.word	0x00000000
        /*0010*/ 	.short	0x0002
        /*0012*/ 	.short	0x0010
        /*0014*/ 	.byte	0x00, 0xf0, 0x11, 0x00


	//----- nvinfo : EIATTR_KPARAM_INFO
	.align		4
.L_11:
        /*0018*/ 	.byte	0x04, 0x17
        /*001a*/ 	.short	(.L_13 - .L_12)
.L_12:
        /*001c*/ 	.word	0x00000000
        /*0020*/ 	.short	0x0001
        /*0022*/ 	.short	0x0008
        /*0024*/ 	.byte	0x00, 0xf4, 0x21, 0x00


	//----- nvinfo : EIATTR_KPARAM_INFO
	.align		4
.L_13:
        /*0028*/ 	.byte	0x04, 0x17
        /*002a*/ 	.short	(.L_15 - .L_14)
.L_14:
        /*002c*/ 	.word	0x00000000
        /*0030*/ 	.short	0x0000
        /*0032*/ 	.short	0x0000
        /*0034*/ 	.byte	0x00, 0xf4, 0x21, 0x00


	//----- nvinfo : EIATTR_SPARSE_MMA_MASK
	.align		4
.L_15:
        /*0038*/ 	.byte	0x03, 0x50
        /*003a*/ 	.short	0x0000


	//----- nvinfo : EIATTR_MAXREG_COUNT
	.align		4
        /*003c*/ 	.byte	0x03, 0x1b
        /*003e*/ 	.short	0x00ff


	//----- nvinfo : EIATTR_EXIT_INSTR_OFFSETS
	.align		4
        /*0040*/ 	.byte	0x04, 0x1c
        /*0042*/ 	.short	(.L_17 - .L_16)


	//   ....[0]....
.L_16:
        /*0044*/ 	.word	0x00000430


	//   ....[1]....
        /*0048*/ 	.word	0x00000450


	//----- nvinfo : EIATTR_REQNTID
	.align		4
.L_17:
        /*004c*/ 	.byte	0x04, 0x10
        /*004e*/ 	.short	(.L_19 - .L_18)
.L_18:
        /*0050*/ 	.word	0x00000080
        /*0054*/ 	.word	0x00000001
        /*0058*/ 	.word	0x00000001


	//----- nvinfo : EIATTR_CBANK_PARAM_SIZE
	.align		4
.L_19:
        /*005c*/ 	.byte	0x03, 0x19
        /*005e*/ 	.short	0x0014


	//----- nvinfo : EIATTR_PARAM_CBANK
	.align		4
        /*0060*/ 	.byte	0x04, 0x0a
        /*0062*/ 	.short	(.L_21 - .L_20)
	.align		4
.L_20:
        /*0064*/ 	.word	index@(.nv.constant0.triton_poi_fused_cat_0)
        /*0068*/ 	.short	0x0210
        /*006a*/ 	.short	0x0014


	//----- nvinfo : EIATTR_SW_WAR
	.align		4
.L_21:
        /*006c*/ 	.byte	0x04, 0x36
        /*006e*/ 	.short	(.L_23 - .L_22)
.L_22:
        /*0070*/ 	.word	0x00000008
.L_23:


//--------------------- .nv.callgraph             --------------------------
	.section	.nv.callgraph,"",@"SHT_CUDA_CALLGRAPH"
	.align	4
	.sectionentsize	8
	.align		4
        /*0000*/ 	.word	0x00000000
	.align		4
        /*0004*/ 	.word	0xffffffff
	.align		4
        /*0008*/ 	.word	0x00000000
	.align		4
        /*000c*/ 	.word	0xfffffffe
	.align		4
        /*0010*/ 	.word	0x00000000
	.align		4
        /*0014*/ 	.word	0xfffffffd
	.align		4
        /*0018*/ 	.word	0x00000000
	.align		4
        /*001c*/ 	.word	0xfffffffc


//--------------------- .text.triton_poi_fused_cat_0 --------------------------
	.section	.text.triton_poi_fused_cat_0,"ax",@progbits
	.align	128
        .global         triton_poi_fused_cat_0
        .type           triton_poi_fused_cat_0,@function
        .size           triton_poi_fused_cat_0,(.L_x_1 - triton_poi_fused_cat_0)
        .other          triton_poi_fused_cat_0,@"STO_CUDA_ENTRY STV_DEFAULT"
triton_poi_fused_cat_0:
.text.triton_poi_fused_cat_0:
[----:B------:R-:W0:Y:S02]  /*0000*/  LDC R1, c[0x0][0x28] ;  /* 0x00000a00ff017b82 */ /* 0x000e240000000800 */
[----:B------:R-:W1:Y:S01]  /*0010*/  S2R R0, SR_TID.X ;  /* 0x0000000000007919 */ /* 0x000e620000002100 */
[----:B------:R-:W-:Y:S01]  /*0020*/  CS2R R16, SRZ ;  /* 0x0000000000107805 */ /* 0x000fe2000001ff00 */
[----:B------:R-:W-:Y:S01]  /*0030*/  ULDC.64 UR4, c[0x0][0x208] ;  /* 0x0000820000047ab9 */ /* 0x000fe20000000a00 */
[----:B------:R-:W2:Y:S01]  /*0040*/  S2R R5, SR_CTAID.X ;  /* 0x0000000000057919 */ /* 0x000ea20000002500 */
[----:B-1----:R-:W-:Y:S02]  /*0050*/  LOP3.LUT R0, R0, 0x7f, RZ, 0xc0, !PT ;  /* 0x0000007f00007812 */ /* 0x002fe400078ec0ff */
[----:B--2---:R-:W-:-:S03]  /*0060*/  SHF.R.S32.HI R7, RZ, 0x18, R5 ;  /* 0x00000018ff077819 */ /* 0x004fc60000011405 */
[----:B------:R-:W-:Y:S01]  /*0070*/  IMAD R0, R5, 0x80, R0 ;  /* 0x0000008005007824 */ /* 0x000fe200078e0200 */
[----:B------:R-:W-:-:S04]  /*0080*/  SGXT R7, R7, 0x1 ;  /* 0x000000010707781a */ /* 0x000fc80000000200 */
[----:B------:R-:W-:Y:S02]  /*0090*/  SHF.R.S32.HI R3, RZ, 0x1f, R0 ;  /* 0x0000001fff037819 */ /* 0x000fe40000011400 */
[-C--:B------:R-:W-:Y:S02]  /*00a0*/  LEA.HI R7, R7, R0.reuse, RZ, 0x5 ;  /* 0x0000000007077211 */ /* 0x080fe400078f28ff */
[----:B------:R-:W-:Y:S02]  /*00b0*/  LEA.HI R4, R3, R0, RZ, 0x4 ;  /* 0x0000000003047211 */ /* 0x000fe400078f20ff */
[----:B------:R-:W1:Y:S01]  /*00c0*/  LDC.64 R2, c[0x0][0x210] ;  /* 0x00008400ff027b82 */ /* 0x000e620000000a00 */
[----:B------:R-:W-:Y:S01]  /*00d0*/  IMAD.SHL.U32 R7, R7, 0x2, RZ ;  /* 0x0000000207077824 */ /* 0x000fe200078e00ff */
[----:B------:R-:W-:Y:S02]  /*00e0*/  SHF.R.S32.HI R5, RZ, 0x4, R4 ;  /* 0x00000004ff057819 */ /* 0x000fe40000011404 */
[----:B------:R-:W-:-:S02]  /*00f0*/  ISETP.GE.AND P0, PT, R0, 0x80, PT ;  /* 0x000000800000780c */ /* 0x000fc40003f06270 */
[----:B------:R-:W-:Y:S02]  /*0100*/  LEA.HI R6, R4, R5, RZ, 0x1 ;  /* 0x0000000504067211 */ /* 0x000fe400078f08ff */
[----:B------:R-:W-:Y:S02]  /*0110*/  LOP3.LUT R7, R7, 0xffffffc0, RZ, 0xc0, !PT ;  /* 0xffffffc007077812 */ /* 0x000fe400078ec0ff */
[----:B------:R-:W-:-:S05]  /*0120*/  LOP3.LUT R6, R6, 0xfffffffe, RZ, 0xc0, !PT ;  /* 0xfffffffe06067812 */ /* 0x000fca00078ec0ff */
[----:B------:R-:W-:Y:S01]  /*0130*/  IMAD.IADD R10, R5, 0x1, -R6 ;  /* 0x00000001050a7824 */ /* 0x000fe200078e0a06 */
[----:B------:R-:W-:-:S04]  /*0140*/  LOP3.LUT R5, R4, 0xfffffff0, RZ, 0xc0, !PT ;  /* 0xfffffff004057812 */ /* 0x000fc800078ec0ff */
[----:B------:R-:W-:Y:S02]  /*0150*/  ISETP.GT.AND P3, PT, R10, RZ, !P0 ;  /* 0x000000ff0a00720c */ /* 0x000fe40004764270 */
[----:B------:R-:W-:-:S05]  /*0160*/  IADD3 R11, R7, R0, -R5 ;  /* 0x00000000070b7210 */ /* 0x000fca0007ffe805 */
[----:B-1----:R-:W-:-:S04]  /*0170*/  IMAD.WIDE R4, R11, 0x4, R2 ;  /* 0x000000040b047825 */ /* 0x002fc800078e0202 */
[C---:B------:R-:W-:Y:S02]  /*0180*/  VIADD R9, R11.reuse, 0x10 ;  /* 0x000000100b097836 */ /* 0x040fe40000000000 */
[----:B------:R-:W2:Y:S01]  /*0190*/  @P3 LDG.E.EL R16, desc[UR4][R4.64] ;  /* 0x0000000404103981 */ /* 0x000ea2000c2e1900 */
[----:B------:R-:W-:Y:S02]  /*01a0*/  VIADD R7, R11, 0x20 ;  /* 0x000000200b077836 */ /* 0x000fe40000000000 */
[----:B------:R-:W-:Y:S01]  /*01b0*/  IMAD.WIDE R8, R9, 0x4, R2 ;  /* 0x0000000409087825 */ /* 0x000fe200078e0202 */
[----:B------:R-:W-:-:S04]  /*01c0*/  CS2R R18, SRZ ;  /* 0x0000000000127805 */ /* 0x000fc8000001ff00 */
[----:B------:R-:W3:Y:S01]  /*01d0*/  @P3 LDG.E.EL R17, desc[UR4][R8.64] ;  /* 0x0000000408113981 */ /* 0x000ee2000c2e1900 */
[----:B------:R-:W-:Y:S01]  /*01e0*/  IMAD.WIDE R6, R7, 0x4, R2 ;  /* 0x0000000407067825 */ /* 0x000fe200078e0202 */
[----:B------:R-:W-:-:S04]  /*01f0*/  ISETP.GE.AND P1, PT, R10, 0x1, PT ;  /* 0x000000010a00780c */ /* 0x000fc80003f26270 */
[----:B------:R-:W4:Y:S01]  /*0200*/  @P3 LDG.E.EL R18, desc[UR4][R6.64] ;  /* 0x0000000406123981 */ /* 0x000f22000c2e1900 */
[----:B------:R-:W-:Y:S01]  /*0210*/  ISETP.LT.AND P2, PT, R0, 0x80, !P1 ;  /* 0x000000800000780c */ /* 0x000fe20004f41270 */
[----:B------:R-:W-:Y:S01]  /*0220*/  VIADD R11, R11, 0x30 ;  /* 0x000000300b0b7836 */ /* 0x000fe20000000000 */
[----:B------:R-:W-:Y:S02]  /*0230*/  CS2R R12, SRZ ;  /* 0x00000000000c7805 */ /* 0x000fe4000001ff00 */
[----:B------:R-:W-:Y:S01]  /*0240*/  CS2R R14, SRZ ;  /* 0x00000000000e7805 */ /* 0x000fe2000001ff00 */
[----:B------:R-:W-:-:S05]  /*0250*/  IMAD.WIDE R10, R11, 0x4, R2 ;  /* 0x000000040b0a7825 */ /* 0x000fca00078e0202 */
[----:B------:R-:W5:Y:S04]  /*0260*/  @P3 LDG.E.EL R19, desc[UR4][R10.64] ;  /* 0x000000040a133981 */ /* 0x000f68000c2e1900 */
[----:B------:R-:W5:Y:S04]  /*0270*/  @P2 LDG.E.EL R12, desc[UR4][R4.64] ;  /* 0x00000004040c2981 */ /* 0x000f68000c2e1900 */
[----:B------:R-:W5:Y:S04]  /*0280*/  @P2 LDG.E.EL R13, desc[UR4][R8.64] ;  /* 0x00000004080d2981 */ /* 0x000f68000c2e1900 */
[----:B------:R-:W5:Y:S04]  /*0290*/  @P2 LDG.E.EL R14, desc[UR4][R6.64] ;  /* 0x00000004060e2981 */ /* 0x000f68000c2e1900 */
[----:B------:R-:W5:Y:S01]  /*02a0*/  @P2 LDG.E.EL R15, desc[UR4][R10.64] ;  /* 0x000000040a0f2981 */ /* 0x000f62000c2e1900 */
[----:B--2---:R-:W-:-:S04]  /*02b0*/  SEL R16, R16, RZ, P3 ;  /* 0x000000ff10107207 */ /* 0x004fc80001800000 */
[----:B------:R-:W-:Y:S02]  /*02c0*/  FSETP.NAN.AND P5, PT, R16, R16, PT ;  /* 0x000000101000720b */ /* 0x000fe40003fa8000 */
[----:B---3--:R-:W-:-:S04]  /*02d0*/  SEL R17, R17, RZ, P3 ;  /* 0x000000ff11117207 */ /* 0x008fc80001800000 */
[----:B------:R-:W-:Y:S02]  /*02e0*/  FSETP.GT.AND P4, PT, R16, R17, PT ;  /* 0x000000111000720b */ /* 0x000fe40003f84000 */
[----:B----4-:R-:W-:-:S05]  /*02f0*/  SEL R3, R18, RZ, P3 ;  /* 0x000000ff12037207 */ /* 0x010fca0001800000 */
[----:B------:R-:W-:-:S04]  /*0300*/  @!P5 FSEL R16, R16, R17, P4 ;  /* 0x000000111010d208 */ /* 0x000fc80002000000 */
[C---:B------:R-:W-:Y:S02]  /*0310*/  FSETP.GT.AND P4, PT, R16.reuse, R3, PT ;  /* 0x000000031000720b */ /* 0x040fe40003f84000 */
[----:B------:R-:W-:Y:S02]  /*0320*/  FSETP.NAN.AND P5, PT, R16, R16, PT ;  /* 0x000000101000720b */ /* 0x000fe40003fa8000 */
[----:B-----5:R-:W-:Y:S02]  /*0330*/  SEL R19, R19, RZ, P3 ;  /* 0x000000ff13137207 */ /* 0x020fe40001800000 */
[----:B------:R-:W-:-:S07]  /*0340*/  SEL R12, R12, RZ, P2 ;  /* 0x000000ff0c0c7207 */ /* 0x000fce0001000000 */
[----:B------:R-:W-:Y:S02]  /*0350*/  @!P4 FSEL R16, R16, R3, P5 ;  /* 0x000000031010c208 */ /* 0x000fe40002800000 */
[----:B------:R-:W1:Y:S01]  /*0360*/  LDC.64 R2, c[0x0][0x218] ;  /* 0x00008600ff027b82 */ /* 0x000e620000000a00 */
[----:B------:R-:W-:Y:S02]  /*0370*/  SEL R13, R13, RZ, P2 ;  /* 0x000000ff0d0d7207 */ /* 0x000fe40001000000 */
[----:B------:R-:W-:Y:S02]  /*0380*/  SEL R14, R14, RZ, P2 ;  /* 0x000000ff0e0e7207 */ /* 0x000fe40001000000 */
[----:B------:R-:W-:Y:S01]  /*0390*/  FSETP.GT.AND P3, PT, R16, R19, PT ;  /* 0x000000131000720b */ /* 0x000fe20003f64000 */
[----:B------:R-:W-:Y:S01]  /*03a0*/  FADD R13, R12, R13 ;  /* 0x0000000d0c0d7221 */ /* 0x000fe20000000000 */
[----:B------:R-:W-:-:S03]  /*03b0*/  SEL R15, R15, RZ, P2 ;  /* 0x000000ff0f0f7207 */ /* 0x000fc60001000000 */
[----:B------:R-:W-:Y:S01]  /*03c0*/  FADD R14, R13, R14 ;  /* 0x0000000e0d0e7221 */ /* 0x000fe20000000000 */
[----:B------:R-:W-:-:S03]  /*03d0*/  FSETP.NAN.AND P2, PT, R16, R16, PT ;  /* 0x000000101000720b */ /* 0x000fc60003f48000 */
[----:B------:R-:W-:-:S04]  /*03e0*/  FADD R15, R14, R15 ;  /* 0x0000000f0e0f7221 */ /* 0x000fc80000000000 */
[----:B------:R-:W-:Y:S01]  /*03f0*/  FMUL R15, R15, 0.25 ;  /* 0x3e8000000f0f7820 */ /* 0x000fe20000400000 */
[----:B------:R-:W-:-:S04]  /*0400*/  @!P3 FSEL R16, R16, R19, P2 ;  /* 0x000000131010b208 */ /* 0x000fc80001000000 */
[----:B------:R-:W-:Y:S01]  /*0410*/  FSEL R15, R15, R16, !P1 ;  /* 0x000000100f0f7208 */ /* 0x000fe20004800000 */
[----:B-1----:R-:W-:Y:S01]  /*0420*/  IMAD.WIDE R2, R0, 0x4, R2 ;  /* 0x0000000400027825 */ /* 0x002fe200078e0202 */
[----:B------:R-:W-:Y:S06]  /*0430*/  @P0 EXIT ;  /* 0x000000000000094d */ /* 0x000fec0003800000 */
[----:B------:R-:W-:Y:S01]  /*0440*/  STG.E desc[UR4][R2.64], R15 ;  /* 0x0000000f02007986 */ /* 0x000fe2000c101904 */
[----:B------:R-:W-:Y:S05]  /*0450*/  EXIT ;  /* 0x000000000000794d */ /* 0x000fea0003800000 */
.L_x_0:
[----:B------:R-:W-:-:S00]  /*0460*/  BRA `(.L_x_0) ;  /* 0xfffffffc00fc7947 */ /* 0x000fc0000383ffff */
[----:B------:R-:W-:-:S00]  /*0470*/  NOP ;  /* 0x0000000000007918 */ /* 0x000fc00000000000 */
        /* <DEDUP_REMOVED lines=8> */
.L_x_1:


//--------------------- .nv.constant0.triton_poi_fused_cat_0 --------------------------
	.section	.nv.constant0.triton_poi_fused_cat_0,"a",@progbits
	.sectionflags	@""
	.align	4
.nv.constant0.triton_poi_fused_cat_0:
	.zero		548
